//
// Generated by NVIDIA NVVM Compiler
//
// Compiler Build ID: CL-36424714
// Cuda compilation tools, release 13.0, V13.0.88
// Based on NVVM 20.0.0
//

.version 9.0
.target sm_100
.address_size 64

	// .globl	_Z9matrixAddPiS_ii

.visible .entry _Z9matrixAddPiS_ii(
	.param .u64 .ptr .align 1 _Z9matrixAddPiS_ii_param_0,
	.param .u64 .ptr .align 1 _Z9matrixAddPiS_ii_param_1,
	.param .u32 _Z9matrixAddPiS_ii_param_2,
	.param .u32 _Z9matrixAddPiS_ii_param_3
)
{
	.reg .pred 	%p<4>;
	.reg .b32 	%r<15>;
	.reg .b64 	%rd<8>;

	ld.param.u64 	%rd1, [_Z9matrixAddPiS_ii_param_0];
	ld.param.u64 	%rd2, [_Z9matrixAddPiS_ii_param_1];
	ld.param.u32 	%r4, [_Z9matrixAddPiS_ii_param_2];
	ld.param.u32 	%r3, [_Z9matrixAddPiS_ii_param_3];
	mov.u32 	%r5, %ctaid.y;
	mov.u32 	%r6, %ntid.y;
	mov.u32 	%r7, %tid.y;
	mad.lo.s32 	%r1, %r5, %r6, %r7;
	mov.u32 	%r8, %ctaid.x;
	mov.u32 	%r9, %ntid.x;
	mov.u32 	%r10, %tid.x;
	mad.lo.s32 	%r2, %r8, %r9, %r10;
	setp.ge.s32 	%p1, %r1, %r4;
	setp.ge.s32 	%p2, %r2, %r3;
	or.pred  	%p3, %p1, %p2;
	@%p3 bra 	$L__BB0_2;
	cvta.to.global.u64 	%rd3, %rd2;
	cvta.to.global.u64 	%rd4, %rd1;
	mad.lo.s32 	%r11, %r3, %r1, %r2;
	mul.wide.s32 	%rd5, %r11, 4;
	add.s64 	%rd6, %rd3, %rd5;
	ld.global.u32 	%r12, [%rd6];
	add.s64 	%rd7, %rd4, %rd5;
	ld.global.u32 	%r13, [%rd7];
	add.s32 	%r14, %r13, %r12;
	st.global.u32 	[%rd7], %r14;
$L__BB0_2:
	ret;

}


// ===== COMPILED SASS (sm_100) =====

	.target	sm_100

	.elftype	@"ET_EXEC"


//--------------------- .note.nv.tkinfo           --------------------------
	.section	.note.nv.tkinfo,"",@"SHT_NOTE"
	.sectionflags	@"SHF_NOTE_NV_TKINFO"
	.tkinfo
        /*0018*/ 	.word	0x00000002
        /*0030*/ 	.string	""
        /*0030*/ 	.string	"ptxas"
        /*0030*/ 	.string	"Cuda compilation tools, release 13.0, V13.0.88"
        /*0030*/ 	.string	"Build cuda_13.0.r13.0/compiler.36424714_0"
        /*0030*/ 	.string	"-arch sm_100 -m 64 "



//--------------------- .note.nv.cuinfo           --------------------------
	.section	.note.nv.cuinfo,"",@"SHT_NOTE"
	.sectionflags	@"SHF_NOTE_NV_CUINFO"
        /*0018*/ 	.short	0x0002
        /*001a*/ 	.short	0x0064
        /*001c*/ 	.short	0x0082
	.zero		2


//--------------------- .nv.info                  --------------------------
	.section	.nv.info,"",@"SHT_CUDA_INFO"
	.align	4


	//----- nvinfo : EIATTR_REGCOUNT
	.align		4
        /*0000*/ 	.byte	0x04, 0x2f
        /*0002*/ 	.short	(.L_1 - .L_0)
	.align		4
.L_0:
        /*0004*/ 	.word	index@(_Z9matrixAddPiS_ii)
        /*0008*/ 	.word	0x0000000a


	//----- nvinfo : EIATTR_FRAME_SIZE
	.align		4
.L_1:
        /*000c*/ 	.byte	0x04, 0x11
        /*000e*/ 	.short	(.L_3 - .L_2)
	.align		4
.L_2:
        /*0010*/ 	.word	index@(_Z9matrixAddPiS_ii)
        /*0014*/ 	.word	0x00000000


	//----- nvinfo : EIATTR_MIN_STACK_SIZE
	.align		4
.L_3:
        /*0018*/ 	.byte	0x04, 0x12
        /*001a*/ 	.short	(.L_5 - .L_4)
	.align		4
.L_4:
        /*001c*/ 	.word	index@(_Z9matrixAddPiS_ii)
        /*0020*/ 	.word	0x00000000
.L_5:


//--------------------- .nv.compat                --------------------------
	.section	.nv.compat,"",@"SHT_CUDA_COMPAT_INFO"
	.align	4
        /*0000*/ 	.byte	0x02, 0x09, 0x00, 0x00, 0x02, 0x02, 0x01, 0x00, 0x02, 0x05, 0x05, 0x00, 0x03, 0x07, 0x01, 0x01
        /*0010*/ 	.byte	0x02, 0x03, 0x00, 0x00, 0x02, 0x06, 0x01, 0x00, 0x04, 0x0b, 0x08, 0x00, 0x09, 0x00, 0x00, 0x00
        /*0020*/ 	.byte	0x00, 0x00, 0x00, 0x00


//--------------------- .nv.info._Z9matrixAddPiS_ii --------------------------
	.section	.nv.info._Z9matrixAddPiS_ii,"",@"SHT_CUDA_INFO"
	.sectionflags	@""
	.align	4


	//----- nvinfo : EIATTR_CUDA_API_VERSION
	.align		4
        /*0000*/ 	.byte	0x04, 0x37
        /*0002*/ 	.short	(.L_7 - .L_6)
.L_6:
        /*0004*/ 	.word	0x00000082


	//----- nvinfo : EIATTR_KPARAM_INFO
	.align		4
.L_7:
        /*0008*/ 	.byte	0x04, 0x17
        /*000a*/ 	.short	(.L_9 - .L_8)
.L_8:
        /*000c*/ 	.word	0x00000000
        /*0010*/ 	.short	0x0003
        /*0012*/ 	.short	0x0014
        /*0014*/ 	.byte	0x00, 0xf0, 0x11, 0x00


	//----- nvinfo : EIATTR_KPARAM_INFO
	.align		4
.L_9:
        /*0018*/ 	.byte	0x04, 0x17
        /*001a*/ 	.short	(.L_11 - .L_10)
.L_10:
        /*001c*/ 	.word	0x00000000
        /*0020*/ 	.short	0x0002
        /*0022*/ 	.short	0x0010
        /*0024*/ 	.byte	0x00, 0xf0, 0x11, 0x00


	//----- nvinfo : EIATTR_KPARAM_INFO
	.align		4
.L_11:
        /*0028*/ 	.byte	0x04, 0x17
        /*002a*/ 	.short	(.L_13 - .L_12)
.L_12:
        /*002c*/ 	.word	0x00000000
        /*0030*/ 	.short	0x0001
        /*0032*/ 	.short	0x0008
        /*0034*/ 	.byte	0x00, 0xf5, 0x21, 0x00


	//----- nvinfo : EIATTR_KPARAM_INFO
	.align		4
.L_13:
        /*0038*/ 	.byte	0x04, 0x17
        /*003a*/ 	.short	(.L_15 - .L_14)
.L_14:
        /*003c*/ 	.word	0x00000000
        /*0040*/ 	.short	0x0000
        /*0042*/ 	.short	0x0000
        /*0044*/ 	.byte	0x00, 0xf5, 0x21, 0x00


	//----- nvinfo : EIATTR_SPARSE_MMA_MASK
	.align		4
.L_15:
        /*0048*/ 	.byte	0x03, 0x50
        /*004a*/ 	.short	0x0000


	//----- nvinfo : EIATTR_MAXREG_COUNT
	.align		4
        /*004c*/ 	.byte	0x03, 0x1b
        /*004e*/ 	.short	0x00ff


	//----- nvinfo : EIATTR_MERCURY_ISA_VERSION
	.align		4
        /*0050*/ 	.byte	0x03, 0x5f
        /*0052*/ 	.short	0x0101


	//----- nvinfo : EIATTR_VRC_CTA_INIT_COUNT
	.align		4
        /*0054*/ 	.byte	0x02, 0x4a
	.zero		1
	.zero		1


	//----- nvinfo : EIATTR_EXIT_INSTR_OFFSETS
	.align		4
        /*0058*/ 	.byte	0x04, 0x1c
        /*005a*/ 	.short	(.L_17 - .L_16)


	//   ....[0]....
.L_16:
        /*005c*/ 	.word	0x000000c0


	//   ....[1]....
        /*0060*/ 	.word	0x00000170


	//----- nvinfo : EIATTR_CBANK_PARAM_SIZE
	.align		4
.L_17:
        /*0064*/ 	.byte	0x03, 0x19
        /*0066*/ 	.short	0x0018


	//----- nvinfo : EIATTR_PARAM_CBANK
	.align		4
        /*0068*/ 	.byte	0x04, 0x0a
        /*006a*/ 	.short	(.L_19 - .L_18)
	.align		4
.L_18:
        /*006c*/ 	.word	index@(.nv.constant0._Z9matrixAddPiS_ii)
        /*0070*/ 	.short	0x0380
        /*0072*/ 	.short	0x0018


	//----- nvinfo : EIATTR_SW_WAR
	.align		4
.L_19:
        /*0074*/ 	.byte	0x04, 0x36
        /*0076*/ 	.short	(.L_21 - .L_20)
.L_20:
        /*0078*/ 	.word	0x00000008
.L_21:


//--------------------- .nv.callgraph             --------------------------
	.section	.nv.callgraph,"",@"SHT_CUDA_CALLGRAPH"
	.align	4
	.sectionentsize	8
	.align		4
        /*0000*/ 	.word	0x00000000
	.align		4
        /*0004*/ 	.word	0xffffffff
	.align		4
        /*0008*/ 	.word	0x00000000
	.align		4
        /*000c*/ 	.word	0xfffffffe
	.align		4
        /*0010*/ 	.word	0x00000000
	.align		4
        /*0014*/ 	.word	0xfffffffd
	.align		4
        /*0018*/ 	.word	0x00000000
	.align		4
        /*001c*/ 	.word	0xfffffffc


//--------------------- .text._Z9matrixAddPiS_ii  --------------------------
	.section	.text._Z9matrixAddPiS_ii,"ax",@progbits
	.align	128
        .global         _Z9matrixAddPiS_ii
        .type           _Z9matrixAddPiS_ii,@function
        .size           _Z9matrixAddPiS_ii,(.L_x_1 - _Z9matrixAddPiS_ii)
        .other          _Z9matrixAddPiS_ii,@"STO_CUDA_ENTRY STV_DEFAULT"
_Z9matrixAddPiS_ii:
.text._Z9matrixAddPiS_ii:
[----:B------:R-:W-:Y:S01]  /*0000*/  LDC R1, c[0x0][0x37c] ;  /* 0x0000df00ff017b82 */ /* 0x000fe20000000800 */
[----:B------:R-:W0:Y:S07]  /*0010*/  S2R R2, SR_TID.X ;  /* 0x0000000000027919 */ /* 0x000e2e0000002100 */
[----:B------:R-:W1:Y:S01]  /*0020*/  LDC R0, c[0x0][0x364] ;  /* 0x0000d900ff007b82 */ /* 0x000e620000000800 */
[----:B------:R-:W2:Y:S01]  /*0030*/  LDCU.64 UR6, c[0x0][0x390] ;  /* 0x00007200ff0677ac */ /* 0x000ea20008000a00 */
[----:B------:R-:W1:Y:S06]  /*0040*/  S2R R3, SR_TID.Y ;  /* 0x0000000000037919 */ /* 0x000e6c0000002200 */
[----:B------:R-:W0:Y:S08]  /*0050*/  S2UR UR5, SR_CTAID.X ;  /* 0x00000000000579c3 */ /* 0x000e300000002500 */
[----:B------:R-:W0:Y:S08]  /*0060*/  LDC R7, c[0x0][0x360] ;  /* 0x0000d800ff077b82 */ /* 0x000e300000000800 */
[----:B------:R-:W1:Y:S01]  /*0070*/  S2UR UR4, SR_CTAID.Y ;  /* 0x00000000000479c3 */ /* 0x000e620000002600 */
[----:B0-----:R-:W-:-:S05]  /*0080*/  IMAD R7, R7, UR5, R2 ;  /* 0x0000000507077c24 */ /* 0x001fca000f8e0202 */
[----:B--2---:R-:W-:Y:S01]  /*0090*/  ISETP.GE.AND P0, PT, R7, UR7, PT ;  /* 0x0000000707007c0c */ /* 0x004fe2000bf06270 */
[----:B-1----:R-:W-:-:S05]  /*00a0*/  IMAD R0, R0, UR4, R3 ;  /* 0x0000000400007c24 */ /* 0x002fca000f8e0203 */
[----:B------:R-:W-:-:S13]  /*00b0*/  ISETP.GE.OR P0, PT, R0, UR6, P0 ;  /* 0x0000000600007c0c */ /* 0x000fda0008706670 */
[----:B------:R-:W-:Y:S05]  /*00c0*/  @P0 EXIT ;  /* 0x000000000000094d */ /* 0x000fea0003800000 */
[----:B------:R-:W0:Y:S01]  /*00d0*/  LDC.64 R2, c[0x0][0x388] ;  /* 0x0000e200ff027b82 */ /* 0x000e220000000a00 */
[----:B------:R-:W1:Y:S01]  /*00e0*/  LDCU.64 UR4, c[0x0][0x358] ;  /* 0x00006b00ff0477ac */ /* 0x000e620008000a00 */
[----:B------:R-:W-:-:S06]  /*00f0*/  IMAD R7, R0, UR7, R7 ;  /* 0x0000000700077c24 */ /* 0x000fcc000f8e0207 */
[----:B------:R-:W2:Y:S01]  /*0100*/  LDC.64 R4, c[0x0][0x380] ;  /* 0x0000e000ff047b82 */ /* 0x000ea20000000a00 */
[----:B0-----:R-:W-:-:S06]  /*0110*/  IMAD.WIDE R2, R7, 0x4, R2 ;  /* 0x0000000407027825 */ /* 0x001fcc00078e0202 */
[----:B-1----:R-:W3:Y:S01]  /*0120*/  LDG.E R2, desc[UR4][R2.64] ;  /* 0x0000000402027981 */ /* 0x002ee2000c1e1900 */
[----:B--2---:R-:W-:-:S05]  /*0130*/  IMAD.WIDE R4, R7, 0x4, R4 ;  /* 0x0000000407047825 */ /* 0x004fca00078e0204 */
[----:B------:R-:W3:Y:S02]  /*0140*/  LDG.E R7, desc[UR4][R4.64] ;  /* 0x0000000404077981 */ /* 0x000ee4000c1e1900 */
[----:B---3--:R-:W-:-:S05]  /*0150*/  IADD3 R7, PT, PT, R2, R7, RZ ;  /* 0x0000000702077210 */ /* 0x008fca0007ffe0ff */
[----:B------:R-:W-:Y:S01]  /*0160*/  STG.E desc[UR4][R4.64], R7 ;  /* 0x0000000704007986 */ /* 0x000fe2000c101904 */
[----:B------:R-:W-:Y:S05]  /*0170*/  EXIT ;  /* 0x000000000000794d */ /* 0x000fea0003800000 */
.L_x_0:
[----:B------:R-:W-:-:S00]  /*0180*/  BRA `(.L_x_0) ;  /* 0xfffffffc00fc7947 */ /* 0x000fc0000383ffff */
[----:B------:R-:W-:-:S00]  /*0190*/  NOP ;  /* 0x0000000000007918 */ /* 0x000fc00000000000 */
        /* <DEDUP_REMOVED lines=14> */
.L_x_1:


//--------------------- .nv.shared.reserved.0     --------------------------
	.section	.nv.shared.reserved.0,"aw",@nobits
	.weak		__nv_reservedSMEM_offset_0_alias
	.size		__nv_reservedSMEM_offset_0_alias, 0, 64
	.other		__nv_reservedSMEM_offset_0_alias,@"STO_CUDA_RESERVED_SHARED STV_DEFAULT"
__nv_reservedSMEM_offset_0_alias:
	.zero		0
	.zero		64


//--------------------- .nv.constant0._Z9matrixAddPiS_ii --------------------------
	.section	.nv.constant0._Z9matrixAddPiS_ii,"a",@progbits
	.sectionflags	@""
	.align	4
.nv.constant0._Z9matrixAddPiS_ii:
	.zero		920


//--------------------- SYMBOLS --------------------------

	.type		.nv.reservedSmem.offset0,@object
	.size		.nv.reservedSmem.offset0,0x4
